//
// Generated by NVIDIA NVVM Compiler
//
// Compiler Build ID: CL-36424714
// Cuda compilation tools, release 13.0, V13.0.88
// Based on NVVM 20.0.0
//

.version 9.0
.target sm_100
.address_size 64

	// .globl	_Z14gpu_build_predPjS_S_S_m

.visible .entry _Z14gpu_build_predPjS_S_S_m(
	.param .u64 .ptr .align 1 _Z14gpu_build_predPjS_S_S_m_param_0,
	.param .u64 .ptr .align 1 _Z14gpu_build_predPjS_S_S_m_param_1,
	.param .u64 .ptr .align 1 _Z14gpu_build_predPjS_S_S_m_param_2,
	.param .u64 .ptr .align 1 _Z14gpu_build_predPjS_S_S_m_param_3,
	.param .u64 _Z14gpu_build_predPjS_S_S_m_param_4
)
{


	ret;

}
	// .globl	_Z17gpu_scatter_elemsPjS_S_S_m
.visible .entry _Z17gpu_scatter_elemsPjS_S_S_m(
	.param .u64 .ptr .align 1 _Z17gpu_scatter_elemsPjS_S_S_m_param_0,
	.param .u64 .ptr .align 1 _Z17gpu_scatter_elemsPjS_S_S_m_param_1,
	.param .u64 .ptr .align 1 _Z17gpu_scatter_elemsPjS_S_S_m_param_2,
	.param .u64 .ptr .align 1 _Z17gpu_scatter_elemsPjS_S_S_m_param_3,
	.param .u64 _Z17gpu_scatter_elemsPjS_S_S_m_param_4
)
{


	ret;

}


// ===== COMPILED SASS (sm_100) =====

	.target	sm_100

	.elftype	@"ET_EXEC"


//--------------------- .note.nv.tkinfo           --------------------------
	.section	.note.nv.tkinfo,"",@"SHT_NOTE"
	.sectionflags	@"SHF_NOTE_NV_TKINFO"
	.tkinfo
        /*0018*/ 	.word	0x00000002
        /*0030*/ 	.string	""
        /*0030*/ 	.string	"ptxas"
        /*0030*/ 	.string	"Cuda compilation tools, release 13.0, V13.0.88"
        /*0030*/ 	.string	"Build cuda_13.0.r13.0/compiler.36424714_0"
        /*0030*/ 	.string	"-arch sm_100 -m 64 "



//--------------------- .note.nv.cuinfo           --------------------------
	.section	.note.nv.cuinfo,"",@"SHT_NOTE"
	.sectionflags	@"SHF_NOTE_NV_CUINFO"
        /*0018*/ 	.short	0x0002
        /*001a*/ 	.short	0x0064
        /*001c*/ 	.short	0x0082
	.zero		2


//--------------------- .nv.info                  --------------------------
	.section	.nv.info,"",@"SHT_CUDA_INFO"
	.align	4


	//----- nvinfo : EIATTR_REGCOUNT
	.align		4
        /*0000*/ 	.byte	0x04, 0x2f
        /*0002*/ 	.short	(.L_1 - .L_0)
	.align		4
.L_0:
        /*0004*/ 	.word	index@(_Z14gpu_build_predPjS_S_S_m)
        /*0008*/ 	.word	0x00000004


	//----- nvinfo : EIATTR_FRAME_SIZE
	.align		4
.L_1:
        /*000c*/ 	.byte	0x04, 0x11
        /*000e*/ 	.short	(.L_3 - .L_2)
	.align		4
.L_2:
        /*0010*/ 	.word	index@(_Z14gpu_build_predPjS_S_S_m)
        /*0014*/ 	.word	0x00000000


	//----- nvinfo : EIATTR_REGCOUNT
	.align		4
.L_3:
        /*0018*/ 	.byte	0x04, 0x2f
        /*001a*/ 	.short	(.L_5 - .L_4)
	.align		4
.L_4:
        /*001c*/ 	.word	index@(_Z17gpu_scatter_elemsPjS_S_S_m)
        /*0020*/ 	.word	0x00000004


	//----- nvinfo : EIATTR_FRAME_SIZE
	.align		4
.L_5:
        /*0024*/ 	.byte	0x04, 0x11
        /*0026*/ 	.short	(.L_7 - .L_6)
	.align		4
.L_6:
        /*0028*/ 	.word	index@(_Z17gpu_scatter_elemsPjS_S_S_m)
        /*002c*/ 	.word	0x00000000


	//----- nvinfo : EIATTR_MIN_STACK_SIZE
	.align		4
.L_7:
        /*0030*/ 	.byte	0x04, 0x12
        /*0032*/ 	.short	(.L_9 - .L_8)
	.align		4
.L_8:
        /*0034*/ 	.word	index@(_Z17gpu_scatter_elemsPjS_S_S_m)
        /*0038*/ 	.word	0x00000000


	//----- nvinfo : EIATTR_MIN_STACK_SIZE
	.align		4
.L_9:
        /*003c*/ 	.byte	0x04, 0x12
        /*003e*/ 	.short	(.L_11 - .L_10)
	.align		4
.L_10:
        /*0040*/ 	.word	index@(_Z14gpu_build_predPjS_S_S_m)
        /*0044*/ 	.word	0x00000000
.L_11:


//--------------------- .nv.compat                --------------------------
	.section	.nv.compat,"",@"SHT_CUDA_COMPAT_INFO"
	.align	4
        /*0000*/ 	.byte	0x02, 0x09, 0x00, 0x00, 0x02, 0x02, 0x01, 0x00, 0x02, 0x05, 0x05, 0x00, 0x03, 0x07, 0x01, 0x01
        /*0010*/ 	.byte	0x02, 0x03, 0x00, 0x00, 0x02, 0x06, 0x01, 0x00, 0x04, 0x0b, 0x08, 0x00, 0x09, 0x00, 0x00, 0x00
        /*0020*/ 	.byte	0x00, 0x00, 0x00, 0x00


//--------------------- .nv.info._Z17gpu_scatter_elemsPjS_S_S_m --------------------------
	.section	.nv.info._Z17gpu_scatter_elemsPjS_S_S_m,"",@"SHT_CUDA_INFO"
	.sectionflags	@""
	.align	4


	//----- nvinfo : EIATTR_CUDA_API_VERSION
	.align		4
        /*0000*/ 	.byte	0x04, 0x37
        /*0002*/ 	.short	(.L_13 - .L_12)
.L_12:
        /*0004*/ 	.word	0x00000082


	//----- nvinfo : EIATTR_KPARAM_INFO
	.align		4
.L_13:
        /*0008*/ 	.byte	0x04, 0x17
        /*000a*/ 	.short	(.L_15 - .L_14)
.L_14:
        /*000c*/ 	.word	0x00000000
        /*0010*/ 	.short	0x0004
        /*0012*/ 	.short	0x0020
        /*0014*/ 	.byte	0x00, 0xf0, 0x21, 0x00


	//----- nvinfo : EIATTR_KPARAM_INFO
	.align		4
.L_15:
        /*0018*/ 	.byte	0x04, 0x17
        /*001a*/ 	.short	(.L_17 - .L_16)
.L_16:
        /*001c*/ 	.word	0x00000000
        /*0020*/ 	.short	0x0003
        /*0022*/ 	.short	0x0018
        /*0024*/ 	.byte	0x00, 0xf5, 0x21, 0x00


	//----- nvinfo : EIATTR_KPARAM_INFO
	.align		4
.L_17:
        /*0028*/ 	.byte	0x04, 0x17
        /*002a*/ 	.short	(.L_19 - .L_18)
.L_18:
        /*002c*/ 	.word	0x00000000
        /*0030*/ 	.short	0x0002
        /*0032*/ 	.short	0x0010
        /*0034*/ 	.byte	0x00, 0xf5, 0x21, 0x00


	//----- nvinfo : EIATTR_KPARAM_INFO
	.align		4
.L_19:
        /*0038*/ 	.byte	0x04, 0x17
        /*003a*/ 	.short	(.L_21 - .L_20)
.L_20:
        /*003c*/ 	.word	0x00000000
        /*0040*/ 	.short	0x0001
        /*0042*/ 	.short	0x0008
        /*0044*/ 	.byte	0x00, 0xf5, 0x21, 0x00


	//----- nvinfo : EIATTR_KPARAM_INFO
	.align		4
.L_21:
        /*0048*/ 	.byte	0x04, 0x17
        /*004a*/ 	.short	(.L_23 - .L_22)
.L_22:
        /*004c*/ 	.word	0x00000000
        /*0050*/ 	.short	0x0000
        /*0052*/ 	.short	0x0000
        /*0054*/ 	.byte	0x00, 0xf5, 0x21, 0x00


	//----- nvinfo : EIATTR_SPARSE_MMA_MASK
	.align		4
.L_23:
        /*0058*/ 	.byte	0x03, 0x50
        /*005a*/ 	.short	0x0000


	//----- nvinfo : EIATTR_MAXREG_COUNT
	.align		4
        /*005c*/ 	.byte	0x03, 0x1b
        /*005e*/ 	.short	0x00ff


	//----- nvinfo : EIATTR_MERCURY_ISA_VERSION
	.align		4
        /*0060*/ 	.byte	0x03, 0x5f
        /*0062*/ 	.short	0x0101


	//----- nvinfo : EIATTR_VRC_CTA_INIT_COUNT
	.align		4
        /*0064*/ 	.byte	0x02, 0x4a
	.zero		1
	.zero		1


	//----- nvinfo : EIATTR_EXIT_INSTR_OFFSETS
	.align		4
        /*0068*/ 	.byte	0x04, 0x1c
        /*006a*/ 	.short	(.L_25 - .L_24)


	//   ....[0]....
.L_24:
        /*006c*/ 	.word	0x00000010


	//----- nvinfo : EIATTR_CBANK_PARAM_SIZE
	.align		4
.L_25:
        /*0070*/ 	.byte	0x03, 0x19
        /*0072*/ 	.short	0x0028


	//----- nvinfo : EIATTR_PARAM_CBANK
	.align		4
        /*0074*/ 	.byte	0x04, 0x0a
        /*0076*/ 	.short	(.L_27 - .L_26)
	.align		4
.L_26:
        /*0078*/ 	.word	index@(.nv.constant0._Z17gpu_scatter_elemsPjS_S_S_m)
        /*007c*/ 	.short	0x0380
        /*007e*/ 	.short	0x0028


	//----- nvinfo : EIATTR_SW_WAR
	.align		4
.L_27:
        /*0080*/ 	.byte	0x04, 0x36
        /*0082*/ 	.short	(.L_29 - .L_28)
.L_28:
        /*0084*/ 	.word	0x00000008
.L_29:


//--------------------- .nv.info._Z14gpu_build_predPjS_S_S_m --------------------------
	.section	.nv.info._Z14gpu_build_predPjS_S_S_m,"",@"SHT_CUDA_INFO"
	.sectionflags	@""
	.align	4


	//----- nvinfo : EIATTR_CUDA_API_VERSION
	.align		4
        /*0000*/ 	.byte	0x04, 0x37
        /*0002*/ 	.short	(.L_31 - .L_30)
.L_30:
        /*0004*/ 	.word	0x00000082


	//----- nvinfo : EIATTR_KPARAM_INFO
	.align		4
.L_31:
        /*0008*/ 	.byte	0x04, 0x17
        /*000a*/ 	.short	(.L_33 - .L_32)
.L_32:
        /*000c*/ 	.word	0x00000000
        /*0010*/ 	.short	0x0004
        /*0012*/ 	.short	0x0020
        /*0014*/ 	.byte	0x00, 0xf0, 0x21, 0x00


	//----- nvinfo : EIATTR_KPARAM_INFO
	.align		4
.L_33:
        /*0018*/ 	.byte	0x04, 0x17
        /*001a*/ 	.short	(.L_35 - .L_34)
.L_34:
        /*001c*/ 	.word	0x00000000
        /*0020*/ 	.short	0x0003
        /*0022*/ 	.short	0x0018
        /*0024*/ 	.byte	0x00, 0xf5, 0x21, 0x00


	//----- nvinfo : EIATTR_KPARAM_INFO
	.align		4
.L_35:
        /*0028*/ 	.byte	0x04, 0x17
        /*002a*/ 	.short	(.L_37 - .L_36)
.L_36:
        /*002c*/ 	.word	0x00000000
        /*0030*/ 	.short	0x0002
        /*0032*/ 	.short	0x0010
        /*0034*/ 	.byte	0x00, 0xf5, 0x21, 0x00


	//----- nvinfo : EIATTR_KPARAM_INFO
	.align		4
.L_37:
        /*0038*/ 	.byte	0x04, 0x17
        /*003a*/ 	.short	(.L_39 - .L_38)
.L_38:
        /*003c*/ 	.word	0x00000000
        /*0040*/ 	.short	0x0001
        /*0042*/ 	.short	0x0008
        /*0044*/ 	.byte	0x00, 0xf5, 0x21, 0x00


	//----- nvinfo : EIATTR_KPARAM_INFO
	.align		4
.L_39:
        /*0048*/ 	.byte	0x04, 0x17
        /*004a*/ 	.short	(.L_41 - .L_40)
.L_40:
        /*004c*/ 	.word	0x00000000
        /*0050*/ 	.short	0x0000
        /*0052*/ 	.short	0x0000
        /*0054*/ 	.byte	0x00, 0xf5, 0x21, 0x00


	//----- nvinfo : EIATTR_SPARSE_MMA_MASK
	.align		4
.L_41:
        /*0058*/ 	.byte	0x03, 0x50
        /*005a*/ 	.short	0x0000


	//----- nvinfo : EIATTR_MAXREG_COUNT
	.align		4
        /*005c*/ 	.byte	0x03, 0x1b
        /*005e*/ 	.short	0x00ff


	//----- nvinfo : EIATTR_MERCURY_ISA_VERSION
	.align		4
        /*0060*/ 	.byte	0x03, 0x5f
        /*0062*/ 	.short	0x0101


	//----- nvinfo : EIATTR_VRC_CTA_INIT_COUNT
	.align		4
        /*0064*/ 	.byte	0x02, 0x4a
	.zero		1
	.zero		1


	//----- nvinfo : EIATTR_EXIT_INSTR_OFFSETS
	.align		4
        /*0068*/ 	.byte	0x04, 0x1c
        /*006a*/ 	.short	(.L_43 - .L_42)


	//   ....[0]....
.L_42:
        /*006c*/ 	.word	0x00000010


	//----- nvinfo : EIATTR_CBANK_PARAM_SIZE
	.align		4
.L_43:
        /*0070*/ 	.byte	0x03, 0x19
        /*0072*/ 	.short	0x0028


	//----- nvinfo : EIATTR_PARAM_CBANK
	.align		4
        /*0074*/ 	.byte	0x04, 0x0a
        /*0076*/ 	.short	(.L_45 - .L_44)
	.align		4
.L_44:
        /*0078*/ 	.word	index@(.nv.constant0._Z14gpu_build_predPjS_S_S_m)
        /*007c*/ 	.short	0x0380
        /*007e*/ 	.short	0x0028


	//----- nvinfo : EIATTR_SW_WAR
	.align		4
.L_45:
        /*0080*/ 	.byte	0x04, 0x36
        /*0082*/ 	.short	(.L_47 - .L_46)
.L_46:
        /*0084*/ 	.word	0x00000008
.L_47:


//--------------------- .nv.callgraph             --------------------------
	.section	.nv.callgraph,"",@"SHT_CUDA_CALLGRAPH"
	.align	4
	.sectionentsize	8
	.align		4
        /*0000*/ 	.word	0x00000000
	.align		4
        /*0004*/ 	.word	0xffffffff
	.align		4
        /*0008*/ 	.word	0x00000000
	.align		4
        /*000c*/ 	.word	0xfffffffe
	.align		4
        /*0010*/ 	.word	0x00000000
	.align		4
        /*0014*/ 	.word	0xfffffffd
	.align		4
        /*0018*/ 	.word	0x00000000
	.align		4
        /*001c*/ 	.word	0xfffffffc


//--------------------- .text._Z17gpu_scatter_elemsPjS_S_S_m --------------------------
	.section	.text._Z17gpu_scatter_elemsPjS_S_S_m,"ax",@progbits
	.align	128
        .global         _Z17gpu_scatter_elemsPjS_S_S_m
        .type           _Z17gpu_scatter_elemsPjS_S_S_m,@function
        .size           _Z17gpu_scatter_elemsPjS_S_S_m,(.L_x_2 - _Z17gpu_scatter_elemsPjS_S_S_m)
        .other          _Z17gpu_scatter_elemsPjS_S_S_m,@"STO_CUDA_ENTRY STV_DEFAULT"
_Z17gpu_scatter_elemsPjS_S_S_m:
.text._Z17gpu_scatter_elemsPjS_S_S_m:
[----:B------:R-:W-:Y:S01]  /*0000*/  LDC R1, c[0x0][0x37c] ;  /* 0x0000df00ff017b82 */ /* 0x000fe20000000800 */
[----:B------:R-:W-:Y:S05]  /*0010*/  EXIT ;  /* 0x000000000000794d */ /* 0x000fea0003800000 */
.L_x_0:
[----:B------:R-:W-:-:S00]  /*0020*/  BRA `(.L_x_0) ;  /* 0xfffffffc00fc7947 */ /* 0x000fc0000383ffff */
[----:B------:R-:W-:-:S00]  /*0030*/  NOP ;  /* 0x0000000000007918 */ /* 0x000fc00000000000 */
        /* <DEDUP_REMOVED lines=12> */
.L_x_2:


//--------------------- .text._Z14gpu_build_predPjS_S_S_m --------------------------
	.section	.text._Z14gpu_build_predPjS_S_S_m,"ax",@progbits
	.align	128
        .global         _Z14gpu_build_predPjS_S_S_m
        .type           _Z14gpu_build_predPjS_S_S_m,@function
        .size           _Z14gpu_build_predPjS_S_S_m,(.L_x_3 - _Z14gpu_build_predPjS_S_S_m)
        .other          _Z14gpu_build_predPjS_S_S_m,@"STO_CUDA_ENTRY STV_DEFAULT"
_Z14gpu_build_predPjS_S_S_m:
.text._Z14gpu_build_predPjS_S_S_m:
[----:B------:R-:W-:Y:S01]  /*0000*/  LDC R1, c[0x0][0x37c] ;  /* 0x0000df00ff017b82 */ /* 0x000fe20000000800 */
[----:B------:R-:W-:Y:S05]  /*0010*/  EXIT ;  /* 0x000000000000794d */ /* 0x000fea0003800000 */
.L_x_1:
        /* <DEDUP_REMOVED lines=14> */
.L_x_3:


//--------------------- .nv.shared.reserved.0     --------------------------
	.section	.nv.shared.reserved.0,"aw",@nobits
	.weak		__nv_reservedSMEM_offset_0_alias
	.size		__nv_reservedSMEM_offset_0_alias, 0, 64
	.other		__nv_reservedSMEM_offset_0_alias,@"STO_CUDA_RESERVED_SHARED STV_DEFAULT"
__nv_reservedSMEM_offset_0_alias:
	.zero		0
	.zero		64


//--------------------- .nv.constant0._Z17gpu_scatter_elemsPjS_S_S_m --------------------------
	.section	.nv.constant0._Z17gpu_scatter_elemsPjS_S_S_m,"a",@progbits
	.sectionflags	@""
	.align	4
.nv.constant0._Z17gpu_scatter_elemsPjS_S_S_m:
	.zero		936


//--------------------- .nv.constant0._Z14gpu_build_predPjS_S_S_m --------------------------
	.section	.nv.constant0._Z14gpu_build_predPjS_S_S_m,"a",@progbits
	.sectionflags	@""
	.align	4
.nv.constant0._Z14gpu_build_predPjS_S_S_m:
	.zero		936


//--------------------- SYMBOLS --------------------------

	.type		.nv.reservedSmem.offset0,@object
	.size		.nv.reservedSmem.offset0,0x4
